//
// Generated by NVIDIA NVVM Compiler
//
// Compiler Build ID: CL-36424714
// Cuda compilation tools, release 13.0, V13.0.88
// Based on NVVM 20.0.0
//

.version 9.0
.target sm_100
.address_size 64

	// .globl	_Z21matrix_multiplicationPiS_S_S_

.visible .entry _Z21matrix_multiplicationPiS_S_S_(
	.param .u64 .ptr .align 1 _Z21matrix_multiplicationPiS_S_S__param_0,
	.param .u64 .ptr .align 1 _Z21matrix_multiplicationPiS_S_S__param_1,
	.param .u64 .ptr .align 1 _Z21matrix_multiplicationPiS_S_S__param_2,
	.param .u64 .ptr .align 1 _Z21matrix_multiplicationPiS_S_S__param_3
)
{
	.reg .pred 	%p<25>;
	.reg .b32 	%r<165>;
	.reg .b64 	%rd<49>;

	ld.param.u64 	%rd4, [_Z21matrix_multiplicationPiS_S_S__param_0];
	ld.param.u64 	%rd5, [_Z21matrix_multiplicationPiS_S_S__param_1];
	ld.param.u64 	%rd6, [_Z21matrix_multiplicationPiS_S_S__param_2];
	ld.param.u64 	%rd7, [_Z21matrix_multiplicationPiS_S_S__param_3];
	cvta.to.global.u64 	%rd1, %rd5;
	cvta.to.global.u64 	%rd2, %rd4;
	cvta.to.global.u64 	%rd3, %rd6;
	cvta.to.global.u64 	%rd8, %rd7;
	ld.global.u32 	%r1, [%rd8];
	ld.global.u32 	%r2, [%rd8+4];
	ld.global.u32 	%r3, [%rd8+8];
	ld.global.u32 	%r60, [%rd8+12];
	ld.global.u32 	%r61, [%rd8+16];
	mov.u32 	%r62, %tid.x;
	div.s32 	%r63, %r60, %r61;
	mul.lo.s32 	%r142, %r63, %r62;
	add.s32 	%r64, %r142, %r63;
	add.s32 	%r65, %r61, -1;
	setp.eq.s32 	%p1, %r62, %r65;
	selp.b32 	%r5, %r60, %r64, %p1;
	setp.ge.s32 	%p2, %r142, %r5;
	@%p2 bra 	$L__BB0_35;
	min.s32 	%r66, %r1, %r3;
	setp.lt.s32 	%p3, %r66, 1;
	@%p3 bra 	$L__BB0_35;
	setp.lt.s32 	%p4, %r2, 1;
	@%p4 bra 	$L__BB0_20;
	and.b32  	%r6, %r2, 7;
	and.b32  	%r7, %r2, 2147483640;
	neg.s32 	%r8, %r7;
	shl.b32 	%r9, %r3, 3;
	mul.wide.u32 	%rd41, %r3, 4;
$L__BB0_4:
	mov.b32 	%r143, 0;
$L__BB0_5:
	mad.lo.s32 	%r81, %r142, %r1, %r143;
	mul.lo.s32 	%r12, %r81, %r2;
	mul.lo.s32 	%r13, %r81, %r3;
	mov.b32 	%r144, 0;
$L__BB0_6:
	setp.lt.u32 	%p14, %r2, 8;
	mov.b32 	%r153, 0;
	mov.u32 	%r158, %r153;
	@%p14 bra 	$L__BB0_9;
	mul.lo.s32 	%r85, %r2, %r3;
	mad.lo.s32 	%r146, %r85, %r142, %r144;
	mov.b32 	%r158, 0;
	mov.u32 	%r145, %r12;
	mov.u32 	%r147, %r8;
$L__BB0_8:
	.pragma "nounroll";
	mul.wide.s32 	%rd17, %r145, 4;
	add.s64 	%rd18, %rd2, %rd17;
	ld.global.u32 	%r86, [%rd18];
	mul.wide.s32 	%rd19, %r146, 4;
	add.s64 	%rd20, %rd1, %rd19;
	ld.global.u32 	%r87, [%rd20];
	mad.lo.s32 	%r88, %r87, %r86, %r158;
	ld.global.u32 	%r89, [%rd18+4];
	mul.wide.u32 	%rd21, %r3, 4;
	add.s64 	%rd22, %rd20, %rd21;
	ld.global.u32 	%r90, [%rd22];
	mad.lo.s32 	%r91, %r90, %r89, %r88;
	ld.global.u32 	%r92, [%rd18+8];
	add.s64 	%rd23, %rd22, %rd21;
	ld.global.u32 	%r93, [%rd23];
	mad.lo.s32 	%r94, %r93, %r92, %r91;
	ld.global.u32 	%r95, [%rd18+12];
	add.s64 	%rd24, %rd23, %rd21;
	ld.global.u32 	%r96, [%rd24];
	mad.lo.s32 	%r97, %r96, %r95, %r94;
	ld.global.u32 	%r98, [%rd18+16];
	add.s64 	%rd25, %rd24, %rd21;
	ld.global.u32 	%r99, [%rd25];
	mad.lo.s32 	%r100, %r99, %r98, %r97;
	ld.global.u32 	%r101, [%rd18+20];
	add.s64 	%rd26, %rd25, %rd21;
	ld.global.u32 	%r102, [%rd26];
	mad.lo.s32 	%r103, %r102, %r101, %r100;
	ld.global.u32 	%r104, [%rd18+24];
	add.s64 	%rd27, %rd26, %rd21;
	ld.global.u32 	%r105, [%rd27];
	mad.lo.s32 	%r106, %r105, %r104, %r103;
	ld.global.u32 	%r107, [%rd18+28];
	add.s64 	%rd28, %rd27, %rd21;
	ld.global.u32 	%r108, [%rd28];
	mad.lo.s32 	%r158, %r108, %r107, %r106;
	add.s32 	%r147, %r147, 8;
	add.s32 	%r146, %r146, %r9;
	add.s32 	%r145, %r145, 8;
	setp.ne.s32 	%p15, %r147, 0;
	mov.u32 	%r153, %r7;
	@%p15 bra 	$L__BB0_8;
$L__BB0_9:
	setp.eq.s32 	%p16, %r6, 0;
	@%p16 bra 	$L__BB0_17;
	add.s32 	%r110, %r6, -1;
	setp.lt.u32 	%p17, %r110, 3;
	@%p17 bra 	$L__BB0_12;
	add.s32 	%r111, %r153, %r12;
	mul.wide.s32 	%rd29, %r111, 4;
	add.s64 	%rd30, %rd2, %rd29;
	ld.global.u32 	%r112, [%rd30];
	mad.lo.s32 	%r113, %r142, %r2, %r153;
	mad.lo.s32 	%r114, %r113, %r3, %r144;
	mul.wide.s32 	%rd31, %r114, 4;
	add.s64 	%rd32, %rd1, %rd31;
	ld.global.u32 	%r115, [%rd32];
	mad.lo.s32 	%r116, %r115, %r112, %r158;
	ld.global.u32 	%r117, [%rd30+4];
	add.s64 	%rd34, %rd32, %rd41;
	ld.global.u32 	%r118, [%rd34];
	mad.lo.s32 	%r119, %r118, %r117, %r116;
	ld.global.u32 	%r120, [%rd30+8];
	add.s64 	%rd35, %rd34, %rd41;
	ld.global.u32 	%r121, [%rd35];
	mad.lo.s32 	%r122, %r121, %r120, %r119;
	ld.global.u32 	%r123, [%rd30+12];
	add.s64 	%rd36, %rd35, %rd41;
	ld.global.u32 	%r124, [%rd36];
	mad.lo.s32 	%r158, %r124, %r123, %r122;
	add.s32 	%r153, %r153, 4;
$L__BB0_12:
	and.b32  	%r126, %r2, 3;
	setp.eq.s32 	%p18, %r126, 0;
	@%p18 bra 	$L__BB0_17;
	setp.eq.s32 	%p19, %r126, 1;
	@%p19 bra 	$L__BB0_15;
	add.s32 	%r127, %r153, %r12;
	mul.wide.s32 	%rd37, %r127, 4;
	add.s64 	%rd38, %rd2, %rd37;
	ld.global.u32 	%r128, [%rd38];
	mad.lo.s32 	%r129, %r142, %r2, %r153;
	mad.lo.s32 	%r130, %r129, %r3, %r144;
	mul.wide.s32 	%rd39, %r130, 4;
	add.s64 	%rd40, %rd1, %rd39;
	ld.global.u32 	%r131, [%rd40];
	mad.lo.s32 	%r132, %r131, %r128, %r158;
	ld.global.u32 	%r133, [%rd38+4];
	add.s64 	%rd42, %rd40, %rd41;
	ld.global.u32 	%r134, [%rd42];
	mad.lo.s32 	%r158, %r134, %r133, %r132;
	add.s32 	%r153, %r153, 2;
$L__BB0_15:
	and.b32  	%r135, %r2, 1;
	setp.eq.b32 	%p20, %r135, 1;
	not.pred 	%p21, %p20;
	@%p21 bra 	$L__BB0_17;
	add.s32 	%r136, %r153, %r12;
	mul.wide.s32 	%rd43, %r136, 4;
	add.s64 	%rd44, %rd2, %rd43;
	ld.global.u32 	%r137, [%rd44];
	mad.lo.s32 	%r138, %r142, %r2, %r153;
	mad.lo.s32 	%r139, %r138, %r3, %r144;
	mul.wide.s32 	%rd45, %r139, 4;
	add.s64 	%rd46, %rd1, %rd45;
	ld.global.u32 	%r140, [%rd46];
	mad.lo.s32 	%r158, %r140, %r137, %r158;
$L__BB0_17:
	add.s32 	%r141, %r144, %r13;
	mul.wide.s32 	%rd47, %r141, 4;
	add.s64 	%rd48, %rd3, %rd47;
	st.global.u32 	[%rd48], %r158;
	add.s32 	%r144, %r144, 1;
	setp.ne.s32 	%p22, %r144, %r3;
	@%p22 bra 	$L__BB0_6;
	add.s32 	%r143, %r143, 1;
	setp.ne.s32 	%p23, %r143, %r1;
	@%p23 bra 	$L__BB0_5;
	add.s32 	%r142, %r142, 1;
	setp.eq.s32 	%p24, %r142, %r5;
	@%p24 bra 	$L__BB0_35;
	bra.uni 	$L__BB0_4;
$L__BB0_20:
	and.b32  	%r42, %r3, 7;
	add.s32 	%r43, %r42, -1;
	and.b32  	%r44, %r3, 3;
	and.b32  	%r45, %r3, 2147483640;
	and.b32  	%r46, %r3, 1;
$L__BB0_21:
	mul.lo.s32 	%r48, %r142, %r1;
	mov.b32 	%r160, 0;
$L__BB0_22:
	setp.lt.u32 	%p5, %r3, 8;
	add.s32 	%r69, %r160, %r48;
	mul.lo.s32 	%r50, %r69, %r3;
	mov.b32 	%r163, 0;
	@%p5 bra 	$L__BB0_25;
	mov.b32 	%r161, 0;
$L__BB0_24:
	.pragma "nounroll";
	add.s32 	%r71, %r161, %r50;
	mul.wide.s32 	%rd9, %r71, 4;
	add.s64 	%rd10, %rd3, %rd9;
	mov.b32 	%r72, 0;
	st.global.u32 	[%rd10], %r72;
	st.global.u32 	[%rd10+4], %r72;
	st.global.u32 	[%rd10+8], %r72;
	st.global.u32 	[%rd10+12], %r72;
	st.global.u32 	[%rd10+16], %r72;
	st.global.u32 	[%rd10+20], %r72;
	st.global.u32 	[%rd10+24], %r72;
	st.global.u32 	[%rd10+28], %r72;
	add.s32 	%r161, %r161, 8;
	setp.ne.s32 	%p6, %r161, %r45;
	mov.u32 	%r163, %r45;
	@%p6 bra 	$L__BB0_24;
$L__BB0_25:
	setp.eq.s32 	%p7, %r42, 0;
	@%p7 bra 	$L__BB0_33;
	setp.lt.u32 	%p8, %r43, 3;
	@%p8 bra 	$L__BB0_28;
	add.s32 	%r73, %r163, %r50;
	mul.wide.s32 	%rd11, %r73, 4;
	add.s64 	%rd12, %rd3, %rd11;
	mov.b32 	%r74, 0;
	st.global.u32 	[%rd12], %r74;
	st.global.u32 	[%rd12+4], %r74;
	st.global.u32 	[%rd12+8], %r74;
	st.global.u32 	[%rd12+12], %r74;
	add.s32 	%r163, %r163, 4;
$L__BB0_28:
	setp.eq.s32 	%p9, %r44, 0;
	@%p9 bra 	$L__BB0_33;
	setp.eq.s32 	%p10, %r44, 1;
	@%p10 bra 	$L__BB0_31;
	add.s32 	%r75, %r163, %r50;
	mul.wide.s32 	%rd13, %r75, 4;
	add.s64 	%rd14, %rd3, %rd13;
	mov.b32 	%r76, 0;
	st.global.u32 	[%rd14], %r76;
	st.global.u32 	[%rd14+4], %r76;
	add.s32 	%r163, %r163, 2;
$L__BB0_31:
	setp.eq.s32 	%p11, %r46, 0;
	@%p11 bra 	$L__BB0_33;
	add.s32 	%r77, %r163, %r50;
	mul.wide.s32 	%rd15, %r77, 4;
	add.s64 	%rd16, %rd3, %rd15;
	mov.b32 	%r78, 0;
	st.global.u32 	[%rd16], %r78;
$L__BB0_33:
	add.s32 	%r160, %r160, 1;
	setp.ne.s32 	%p12, %r160, %r1;
	@%p12 bra 	$L__BB0_22;
	add.s32 	%r142, %r142, 1;
	setp.ne.s32 	%p13, %r142, %r5;
	@%p13 bra 	$L__BB0_21;
$L__BB0_35:
	ret;

}


// ===== COMPILED SASS (sm_100) =====

	.target	sm_100

	.elftype	@"ET_EXEC"


//--------------------- .note.nv.tkinfo           --------------------------
	.section	.note.nv.tkinfo,"",@"SHT_NOTE"
	.sectionflags	@"SHF_NOTE_NV_TKINFO"
	.tkinfo
        /*0018*/ 	.word	0x00000002
        /*0030*/ 	.string	""
        /*0030*/ 	.string	"ptxas"
        /*0030*/ 	.string	"Cuda compilation tools, release 13.0, V13.0.88"
        /*0030*/ 	.string	"Build cuda_13.0.r13.0/compiler.36424714_0"
        /*0030*/ 	.string	"-arch sm_100 -m 64 "



//--------------------- .note.nv.cuinfo           --------------------------
	.section	.note.nv.cuinfo,"",@"SHT_NOTE"
	.sectionflags	@"SHF_NOTE_NV_CUINFO"
        /*0018*/ 	.short	0x0002
        /*001a*/ 	.short	0x0064
        /*001c*/ 	.short	0x0082
	.zero		2


//--------------------- .nv.info                  --------------------------
	.section	.nv.info,"",@"SHT_CUDA_INFO"
	.align	4


	//----- nvinfo : EIATTR_REGCOUNT
	.align		4
        /*0000*/ 	.byte	0x04, 0x2f
        /*0002*/ 	.short	(.L_1 - .L_0)
	.align		4
.L_0:
        /*0004*/ 	.word	index@(_Z21matrix_multiplicationPiS_S_S_)
        /*0008*/ 	.word	0x00000020


	//----- nvinfo : EIATTR_FRAME_SIZE
	.align		4
.L_1:
        /*000c*/ 	.byte	0x04, 0x11
        /*000e*/ 	.short	(.L_3 - .L_2)
	.align		4
.L_2:
        /*0010*/ 	.word	index@(_Z21matrix_multiplicationPiS_S_S_)
        /*0014*/ 	.word	0x00000000


	//----- nvinfo : EIATTR_MIN_STACK_SIZE
	.align		4
.L_3:
        /*0018*/ 	.byte	0x04, 0x12
        /*001a*/ 	.short	(.L_5 - .L_4)
	.align		4
.L_4:
        /*001c*/ 	.word	index@(_Z21matrix_multiplicationPiS_S_S_)
        /*0020*/ 	.word	0x00000000
.L_5:


//--------------------- .nv.compat                --------------------------
	.section	.nv.compat,"",@"SHT_CUDA_COMPAT_INFO"
	.align	4
        /*0000*/ 	.byte	0x02, 0x09, 0x00, 0x00, 0x02, 0x02, 0x01, 0x00, 0x02, 0x05, 0x05, 0x00, 0x03, 0x07, 0x01, 0x01
        /*0010*/ 	.byte	0x02, 0x03, 0x00, 0x00, 0x02, 0x06, 0x01, 0x00, 0x04, 0x0b, 0x08, 0x00, 0x09, 0x00, 0x00, 0x00
        /*0020*/ 	.byte	0x00, 0x00, 0x00, 0x00


//--------------------- .nv.info._Z21matrix_multiplicationPiS_S_S_ --------------------------
	.section	.nv.info._Z21matrix_multiplicationPiS_S_S_,"",@"SHT_CUDA_INFO"
	.sectionflags	@""
	.align	4


	//----- nvinfo : EIATTR_CUDA_API_VERSION
	.align		4
        /*0000*/ 	.byte	0x04, 0x37
        /*0002*/ 	.short	(.L_7 - .L_6)
.L_6:
        /*0004*/ 	.word	0x00000082


	//----- nvinfo : EIATTR_KPARAM_INFO
	.align		4
.L_7:
        /*0008*/ 	.byte	0x04, 0x17
        /*000a*/ 	.short	(.L_9 - .L_8)
.L_8:
        /*000c*/ 	.word	0x00000000
        /*0010*/ 	.short	0x0003
        /*0012*/ 	.short	0x0018
        /*0014*/ 	.byte	0x00, 0xf5, 0x21, 0x00


	//----- nvinfo : EIATTR_KPARAM_INFO
	.align		4
.L_9:
        /*0018*/ 	.byte	0x04, 0x17
        /*001a*/ 	.short	(.L_11 - .L_10)
.L_10:
        /*001c*/ 	.word	0x00000000
        /*0020*/ 	.short	0x0002
        /*0022*/ 	.short	0x0010
        /*0024*/ 	.byte	0x00, 0xf5, 0x21, 0x00


	//----- nvinfo : EIATTR_KPARAM_INFO
	.align		4
.L_11:
        /*0028*/ 	.byte	0x04, 0x17
        /*002a*/ 	.short	(.L_13 - .L_12)
.L_12:
        /*002c*/ 	.word	0x00000000
        /*0030*/ 	.short	0x0001
        /*0032*/ 	.short	0x0008
        /*0034*/ 	.byte	0x00, 0xf5, 0x21, 0x00


	//----- nvinfo : EIATTR_KPARAM_INFO
	.align		4
.L_13:
        /*0038*/ 	.byte	0x04, 0x17
        /*003a*/ 	.short	(.L_15 - .L_14)
.L_14:
        /*003c*/ 	.word	0x00000000
        /*0040*/ 	.short	0x0000
        /*0042*/ 	.short	0x0000
        /*0044*/ 	.byte	0x00, 0xf5, 0x21, 0x00


	//----- nvinfo : EIATTR_SPARSE_MMA_MASK
	.align		4
.L_15:
        /*0048*/ 	.byte	0x03, 0x50
        /*004a*/ 	.short	0x0000


	//----- nvinfo : EIATTR_MAXREG_COUNT
	.align		4
        /*004c*/ 	.byte	0x03, 0x1b
        /*004e*/ 	.short	0x00ff


	//----- nvinfo : EIATTR_MERCURY_ISA_VERSION
	.align		4
        /*0050*/ 	.byte	0x03, 0x5f
        /*0052*/ 	.short	0x0101


	//----- nvinfo : EIATTR_VRC_CTA_INIT_COUNT
	.align		4
        /*0054*/ 	.byte	0x02, 0x4a
	.zero		1
	.zero		1


	//----- nvinfo : EIATTR_EXIT_INSTR_OFFSETS
	.align		4
        /*0058*/ 	.byte	0x04, 0x1c
        /*005a*/ 	.short	(.L_17 - .L_16)


	//   ....[0]....
.L_16:
        /*005c*/ 	.word	0x00000230


	//   ....[1]....
        /*0060*/ 	.word	0x00000280


	//   ....[2]....
        /*0064*/ 	.word	0x00000ab0


	//   ....[3]....
        /*0068*/ 	.word	0x00000e80


	//----- nvinfo : EIATTR_CRS_STACK_SIZE
	.align		4
.L_17:
        /*006c*/ 	.byte	0x04, 0x1e
        /*006e*/ 	.short	(.L_19 - .L_18)
.L_18:
        /*0070*/ 	.word	0x00000000


	//----- nvinfo : EIATTR_CBANK_PARAM_SIZE
	.align		4
.L_19:
        /*0074*/ 	.byte	0x03, 0x19
        /*0076*/ 	.short	0x0020


	//----- nvinfo : EIATTR_PARAM_CBANK
	.align		4
        /*0078*/ 	.byte	0x04, 0x0a
        /*007a*/ 	.short	(.L_21 - .L_20)
	.align		4
.L_20:
        /*007c*/ 	.word	index@(.nv.constant0._Z21matrix_multiplicationPiS_S_S_)
        /*0080*/ 	.short	0x0380
        /*0082*/ 	.short	0x0020


	//----- nvinfo : EIATTR_SW_WAR
	.align		4
.L_21:
        /*0084*/ 	.byte	0x04, 0x36
        /*0086*/ 	.short	(.L_23 - .L_22)
.L_22:
        /*0088*/ 	.word	0x00000008
.L_23:


//--------------------- .nv.callgraph             --------------------------
	.section	.nv.callgraph,"",@"SHT_CUDA_CALLGRAPH"
	.align	4
	.sectionentsize	8
	.align		4
        /*0000*/ 	.word	0x00000000
	.align		4
        /*0004*/ 	.word	0xffffffff
	.align		4
        /*0008*/ 	.word	0x00000000
	.align		4
        /*000c*/ 	.word	0xfffffffe
	.align		4
        /*0010*/ 	.word	0x00000000
	.align		4
        /*0014*/ 	.word	0xfffffffd
	.align		4
        /*0018*/ 	.word	0x00000000
	.align		4
        /*001c*/ 	.word	0xfffffffc


//--------------------- .text._Z21matrix_multiplicationPiS_S_S_ --------------------------
	.section	.text._Z21matrix_multiplicationPiS_S_S_,"ax",@progbits
	.align	128
        .global         _Z21matrix_multiplicationPiS_S_S_
        .type           _Z21matrix_multiplicationPiS_S_S_,@function
        .size           _Z21matrix_multiplicationPiS_S_S_,(.L_x_15 - _Z21matrix_multiplicationPiS_S_S_)
        .other          _Z21matrix_multiplicationPiS_S_S_,@"STO_CUDA_ENTRY STV_DEFAULT"
_Z21matrix_multiplicationPiS_S_S_:
.text._Z21matrix_multiplicationPiS_S_S_:
[----:B------:R-:W-:Y:S08]  /*0000*/  LDC R1, c[0x0][0x37c] ;  /* 0x0000df00ff017b82 */ /* 0x000ff00000000800 */
[----:B------:R-:W0:Y:S01]  /*0010*/  LDC.64 R2, c[0x0][0x398] ;  /* 0x0000e600ff027b82 */ /* 0x000e220000000a00 */
[----:B------:R-:W0:Y:S02]  /*0020*/  LDCU.64 UR6, c[0x0][0x358] ;  /* 0x00006b00ff0677ac */ /* 0x000e240008000a00 */
[----:B0-----:R-:W2:Y:S04]  /*0030*/  LDG.E R0, desc[UR6][R2.64+0x10] ;  /* 0x0000100602007981 */ /* 0x001ea8000c1e1900 */
[----:B------:R-:W3:Y:S01]  /*0040*/  LDG.E R11, desc[UR6][R2.64+0xc] ;  /* 0x00000c06020b7981 */ /* 0x000ee2000c1e1900 */
[----:B--2---:R-:W-:-:S02]  /*0050*/  IABS R7, R0 ;  /* 0x0000000000077213 */ /* 0x004fc40000000000 */
[----:B------:R-:W-:Y:S02]  /*0060*/  IABS R10, R0 ;  /* 0x00000000000a7213 */ /* 0x000fe40000000000 */
[----:B------:R-:W0:Y:S08]  /*0070*/  I2F.RP R6, R7 ;  /* 0x0000000700067306 */ /* 0x000e300000209400 */
[----:B0-----:R-:W0:Y:S02]  /*0080*/  MUFU.RCP R6, R6 ;  /* 0x0000000600067308 */ /* 0x001e240000001000 */
[----:B0-----:R-:W-:-:S02]  /*0090*/  IADD3 R4, PT, PT, R6, 0xffffffe, RZ ;  /* 0x0ffffffe06047810 */ /* 0x001fc40007ffe0ff */
[----:B---3--:R-:W-:-:S04]  /*00a0*/  IABS R6, R11 ;  /* 0x0000000b00067213 */ /* 0x008fc80000000000 */
[----:B------:R0:W1:Y:S02]  /*00b0*/  F2I.FTZ.U32.TRUNC.NTZ R5, R4 ;  /* 0x0000000400057305 */ /* 0x000064000021f000 */
[----:B0-----:R-:W-:Y:S01]  /*00c0*/  HFMA2 R4, -RZ, RZ, 0, 0 ;  /* 0x00000000ff047431 */ /* 0x001fe200000001ff */
[----:B-1----:R-:W-:-:S05]  /*00d0*/  IADD3 R8, PT, PT, RZ, -R5, RZ ;  /* 0x80000005ff087210 */ /* 0x002fca0007ffe0ff */
[----:B------:R-:W-:Y:S02]  /*00e0*/  IMAD R9, R8, R7, RZ ;  /* 0x0000000708097224 */ /* 0x000fe400078e02ff */
[----:B------:R-:W-:Y:S02]  /*00f0*/  IMAD.MOV R8, RZ, RZ, -R10 ;  /* 0x000000ffff087224 */ /* 0x000fe400078e0a0a */
[----:B------:R-:W-:-:S06]  /*0100*/  IMAD.HI.U32 R5, R5, R9, R4 ;  /* 0x0000000905057227 */ /* 0x000fcc00078e0004 */
[----:B------:R-:W-:-:S04]  /*0110*/  IMAD.HI.U32 R5, R5, R6, RZ ;  /* 0x0000000605057227 */ /* 0x000fc800078e00ff */
[----:B------:R-:W-:Y:S02]  /*0120*/  IMAD R4, R5, R8, R6 ;  /* 0x0000000805047224 */ /* 0x000fe400078e0206 */
[----:B------:R-:W0:Y:S03]  /*0130*/  S2R R6, SR_TID.X ;  /* 0x0000000000067919 */ /* 0x000e260000002100 */
[----:B------:R-:W-:-:S13]  /*0140*/  ISETP.GT.U32.AND P1, PT, R7, R4, PT ;  /* 0x000000040700720c */ /* 0x000fda0003f24070 */
[-C--:B------:R-:W-:Y:S01]  /*0150*/  @!P1 IADD3 R4, PT, PT, R4, -R7.reuse, RZ ;  /* 0x8000000704049210 */ /* 0x080fe20007ffe0ff */
[----:B------:R-:W-:Y:S01]  /*0160*/  @!P1 VIADD R5, R5, 0x1 ;  /* 0x0000000105059836 */ /* 0x000fe20000000000 */
[----:B------:R-:W-:Y:S02]  /*0170*/  ISETP.NE.AND P1, PT, R0, RZ, PT ;  /* 0x000000ff0000720c */ /* 0x000fe40003f25270 */
[----:B------:R-:W-:Y:S02]  /*0180*/  ISETP.GE.U32.AND P0, PT, R4, R7, PT ;  /* 0x000000070400720c */ /* 0x000fe40003f06070 */
[----:B------:R-:W-:-:S04]  /*0190*/  LOP3.LUT R4, R11, R0, RZ, 0x3c, !PT ;  /* 0x000000000b047212 */ /* 0x000fc800078e3cff */
[----:B------:R-:W-:Y:S02]  /*01a0*/  ISETP.GE.AND P2, PT, R4, RZ, PT ;  /* 0x000000ff0400720c */ /* 0x000fe40003f46270 */
[----:B------:R-:W-:-:S05]  /*01b0*/  IADD3 R4, PT, PT, R0, -0x1, RZ ;  /* 0xffffffff00047810 */ /* 0x000fca0007ffe0ff */
[----:B------:R-:W-:Y:S02]  /*01c0*/  @P0 IADD3 R5, PT, PT, R5, 0x1, RZ ;  /* 0x0000000105050810 */ /* 0x000fe40007ffe0ff */
[----:B0-----:R-:W-:-:S04]  /*01d0*/  ISETP.NE.AND P0, PT, R6, R4, PT ;  /* 0x000000040600720c */ /* 0x001fc80003f05270 */
[----:B------:R-:W-:Y:S01]  /*01e0*/  @!P2 IMAD.MOV R5, RZ, RZ, -R5 ;  /* 0x000000ffff05a224 */ /* 0x000fe200078e0a05 */
[----:B------:R-:W-:-:S05]  /*01f0*/  @!P1 LOP3.LUT R5, RZ, R0, RZ, 0x33, !PT ;  /* 0x00000000ff059212 */ /* 0x000fca00078e33ff */
[----:B------:R-:W-:-:S05]  /*0200*/  IMAD R6, R5, R6, RZ ;  /* 0x0000000605067224 */ /* 0x000fca00078e02ff */
[----:B------:R-:W-:-:S04]  /*0210*/  @P0 IADD3 R11, PT, PT, R5, R6, RZ ;  /* 0x00000006050b0210 */ /* 0x000fc80007ffe0ff */
[----:B------:R-:W-:-:S13]  /*0220*/  ISETP.GE.AND P0, PT, R6, R11, PT ;  /* 0x0000000b0600720c */ /* 0x000fda0003f06270 */
[----:B------:R-:W-:Y:S05]  /*0230*/  @P0 EXIT ;  /* 0x000000000000094d */ /* 0x000fea0003800000 */
[----:B------:R-:W2:Y:S04]  /*0240*/  LDG.E R9, desc[UR6][R2.64] ;  /* 0x0000000602097981 */ /* 0x000ea8000c1e1900 */
[----:B------:R-:W2:Y:S02]  /*0250*/  LDG.E R8, desc[UR6][R2.64+0x8] ;  /* 0x0000080602087981 */ /* 0x000ea4000c1e1900 */
[----:B--2---:R-:W-:-:S04]  /*0260*/  VIMNMX R0, PT, PT, R9, R8, PT ;  /* 0x0000000809007248 */ /* 0x004fc80003fe0100 */
[----:B------:R-:W-:-:S13]  /*0270*/  ISETP.GE.AND P0, PT, R0, 0x1, PT ;  /* 0x000000010000780c */ /* 0x000fda0003f06270 */
[----:B------:R-:W-:Y:S05]  /*0280*/  @!P0 EXIT ;  /* 0x000000000000894d */ /* 0x000fea0003800000 */
[----:B------:R-:W2:Y:S02]  /*0290*/  LDG.E R7, desc[UR6][R2.64+0x4] ;  /* 0x0000040602077981 */ /* 0x000ea4000c1e1900 */
[----:B--2---:R-:W-:-:S13]  /*02a0*/  ISETP.GE.AND P0, PT, R7, 0x1, PT ;  /* 0x000000010700780c */ /* 0x004fda0003f06270 */
[----:B------:R-:W-:Y:S05]  /*02b0*/  @!P0 BRA `(.L_x_0) ;  /* 0x0000000800048947 */ /* 0x000fea0003800000 */
[C---:B------:R-:W-:Y:S02]  /*02c0*/  LOP3.LUT R5, R7.reuse, 0x7ffffff8, RZ, 0xc0, !PT ;  /* 0x7ffffff807057812 */ /* 0x040fe400078ec0ff */
[----:B------:R-:W-:Y:S02]  /*02d0*/  LOP3.LUT R4, R7, 0x7, RZ, 0xc0, !PT ;  /* 0x0000000707047812 */ /* 0x000fe400078ec0ff */
[----:B------:R-:W-:-:S07]  /*02e0*/  IADD3 R3, PT, PT, -R5, RZ, RZ ;  /* 0x000000ff05037210 */ /* 0x000fce0007ffe1ff */
.L_x_7:
[----:B0-----:R-:W-:-:S05]  /*02f0*/  UMOV UR4, URZ ;  /* 0x000000ff00047c82 */ /* 0x001fca0008000000 */
.L_x_6:
[----:B------:R-:W-:Y:S01]  /*0300*/  IMAD R0, R9, R6, UR4 ;  /* 0x0000000409007e24 */ /* 0x000fe2000f8e0206 */
[----:B------:R-:W-:Y:S01]  /*0310*/  UIADD3 UR4, UPT, UPT, UR4, 0x1, URZ ;  /* 0x0000000104047890 */ /* 0x000fe2000fffe0ff */
[----:B------:R-:W-:Y:S02]  /*0320*/  UMOV UR5, URZ ;  /* 0x000000ff00057c82 */ /* 0x000fe40008000000 */
[-C--:B------:R-:W-:Y:S02]  /*0330*/  IMAD R2, R7, R0.reuse, RZ ;  /* 0x0000000007027224 */ /* 0x080fe400078e02ff */
[----:B------:R-:W-:Y:S01]  /*0340*/  IMAD R0, R8, R0, RZ ;  /* 0x0000000008007224 */ /* 0x000fe200078e02ff */
[----:B0-----:R-:W-:-:S13]  /*0350*/  ISETP.NE.AND P0, PT, R9, UR4, PT ;  /* 0x0000000409007c0c */ /* 0x001fda000bf05270 */
.L_x_5:
[----:B------:R-:W-:Y:S02]  /*0360*/  ISETP.GE.U32.AND P1, PT, R7, 0x8, PT ;  /* 0x000000080700780c */ /* 0x000fe40003f26070 */
[----:B0-----:R-:W-:-:S11]  /*0370*/  CS2R R14, SRZ ;  /* 0x00000000000e7805 */ /* 0x001fd6000001ff00 */
[----:B------:R-:W-:Y:S05]  /*0380*/  @!P1 BRA `(.L_x_1) ;  /* 0x0000000000b89947 */ /* 0x000fea0003800000 */
[----:B------:R-:W-:Y:S01]  /*0390*/  IMAD R21, R7, R8, RZ ;  /* 0x0000000807157224 */ /* 0x000fe200078e02ff */
[----:B------:R-:W-:Y:S01]  /*03a0*/  MOV R10, R2 ;  /* 0x00000002000a7202 */ /* 0x000fe20000000f00 */
[----:B------:R-:W-:Y:S01]  /*03b0*/  IMAD.MOV.U32 R14, RZ, RZ, RZ ;  /* 0x000000ffff0e7224 */ /* 0x000fe200078e00ff */
[----:B------:R-:W-:Y:S01]  /*03c0*/  MOV R20, R3 ;  /* 0x0000000300147202 */ /* 0x000fe20000000f00 */
[----:B------:R-:W-:-:S07]  /*03d0*/  IMAD R21, R21, R6, UR5 ;  /* 0x0000000515157e24 */ /* 0x000fce000f8e0206 */
.L_x_2:
[----:B------:R-:W0:Y:S08]  /*03e0*/  LDC.64 R12, c[0x0][0x380] ;  /* 0x0000e000ff0c7b82 */ /* 0x000e300000000a00 */
[----:B------:R-:W1:Y:S01]  /*03f0*/  LDC.64 R22, c[0x0][0x388] ;  /* 0x0000e200ff167b82 */ /* 0x000e620000000a00 */
[----:B0-----:R-:W-:-:S05]  /*0400*/  IMAD.WIDE R12, R10, 0x4, R12 ;  /* 0x000000040a0c7825 */ /* 0x001fca00078e020c */
[----:B------:R-:W2:Y:S01]  /*0410*/  LDG.E R15, desc[UR6][R12.64] ;  /* 0x000000060c0f7981 */ /* 0x000ea2000c1e1900 */
[----:B-1----:R-:W-:-:S03]  /*0420*/  IMAD.WIDE R22, R21, 0x4, R22 ;  /* 0x0000000415167825 */ /* 0x002fc600078e0216 */
[----:B------:R-:W3:Y:S04]  /*0430*/  LDG.E R18, desc[UR6][R12.64+0x4] ;  /* 0x000004060c127981 */ /* 0x000ee8000c1e1900 */
[----:B------:R0:W2:Y:S04]  /*0440*/  LDG.E R28, desc[UR6][R22.64] ;  /* 0x00000006161c7981 */ /* 0x0000a8000c1e1900 */
[----:B------:R-:W4:Y:S01]  /*0450*/  LDG.E R26, desc[UR6][R12.64+0x8] ;  /* 0x000008060c1a7981 */ /* 0x000f22000c1e1900 */
[----:B0-----:R-:W-:-:S05]  /*0460*/  IMAD.WIDE.U32 R22, R8, 0x4, R22 ;  /* 0x0000000408167825 */ /* 0x001fca00078e0016 */
[----:B------:R-:W3:Y:S01]  /*0470*/  LDG.E R19, desc[UR6][R22.64] ;  /* 0x0000000616137981 */ /* 0x000ee2000c1e1900 */
[----:B------:R-:W-:-:S05]  /*0480*/  IMAD.WIDE.U32 R24, R8, 0x4, R22 ;  /* 0x0000000408187825 */ /* 0x000fca00078e0016 */
[----:B------:R-:W4:Y:S01]  /*0490*/  LDG.E R27, desc[UR6][R24.64] ;  /* 0x00000006181b7981 */ /* 0x000f22000c1e1900 */
[----:B------:R-:W-:-:S03]  /*04a0*/  IMAD.WIDE.U32 R16, R8, 0x4, R24 ;  /* 0x0000000408107825 */ /* 0x000fc600078e0018 */
[----:B------:R-:W5:Y:S01]  /*04b0*/  LDG.E R25, desc[UR6][R12.64+0x14] ;  /* 0x000014060c197981 */ /* 0x000f62000c1e1900 */
[----:B--2---:R-:W-:Y:S02]  /*04c0*/  IMAD R29, R15, R28, R14 ;  /* 0x0000001c0f1d7224 */ /* 0x004fe400078e020e */
[----:B------:R-:W-:Y:S01]  /*04d0*/  IMAD.WIDE.U32 R14, R8, 0x4, R16 ;  /* 0x00000004080e7825 */ /* 0x000fe200078e0010 */
[----:B------:R3:W2:Y:S03]  /*04e0*/  LDG.E R28, desc[UR6][R16.64] ;  /* 0x00000006101c7981 */ /* 0x0006a6000c1e1900 */
[----:B---3--:R-:W-:Y:S02]  /*04f0*/  IMAD R16, R18, R19, R29 ;  /* 0x0000001312107224 */ /* 0x008fe400078e021d */
[----:B------:R-:W-:Y:S01]  /*0500*/  IMAD.WIDE.U32 R18, R8, 0x4, R14 ;  /* 0x0000000408127825 */ /* 0x000fe200078e000e */
[----:B------:R-:W2:Y:S03]  /*0510*/  LDG.E R29, desc[UR6][R12.64+0xc] ;  /* 0x00000c060c1d7981 */ /* 0x000ea6000c1e1900 */
[----:B----4-:R-:W-:Y:S01]  /*0520*/  IMAD R26, R26, R27, R16 ;  /* 0x0000001b1a1a7224 */ /* 0x010fe200078e0210 */
[----:B------:R-:W3:Y:S01]  /*0530*/  LDG.E R14, desc[UR6][R14.64] ;  /* 0x000000060e0e7981 */ /* 0x000ee2000c1e1900 */
[----:B------:R-:W-:-:S03]  /*0540*/  IMAD.WIDE.U32 R22, R8, 0x4, R18 ;  /* 0x0000000408167825 */ /* 0x000fc600078e0012 */
[----:B------:R-:W3:Y:S04]  /*0550*/  LDG.E R27, desc[UR6][R12.64+0x10] ;  /* 0x000010060c1b7981 */ /* 0x000ee8000c1e1900 */
[----:B------:R-:W5:Y:S01]  /*0560*/  LDG.E R18, desc[UR6][R18.64] ;  /* 0x0000000612127981 */ /* 0x000f62000c1e1900 */
[----:B------:R-:W-:-:S03]  /*0570*/  IMAD.WIDE.U32 R16, R8, 0x4, R22 ;  /* 0x0000000408107825 */ /* 0x000fc600078e0016 */
[----:B------:R-:W4:Y:S04]  /*0580*/  LDG.E R24, desc[UR6][R22.64] ;  /* 0x0000000616187981 */ /* 0x000f28000c1e1900 */
[----:B------:R-:W4:Y:S04]  /*0590*/  LDG.E R15, desc[UR6][R12.64+0x18] ;  /* 0x000018060c0f7981 */ /* 0x000f28000c1e1900 */
[----:B------:R-:W4:Y:S04]  /*05a0*/  LDG.E R19, desc[UR6][R12.64+0x1c] ;  /* 0x00001c060c137981 */ /* 0x000f28000c1e1900 */
[----:B------:R-:W4:Y:S01]  /*05b0*/  LDG.E R16, desc[UR6][R16.64] ;  /* 0x0000000610107981 */ /* 0x000f22000c1e1900 */
[----:B------:R-:W-:-:S05]  /*05c0*/  VIADD R20, R20, 0x8 ;  /* 0x0000000814147836 */ /* 0x000fca0000000000 */
[----:B------:R-:W-:Y:S02]  /*05d0*/  ISETP.NE.AND P1, PT, R20, RZ, PT ;  /* 0x000000ff1400720c */ /* 0x000fe40003f25270 */
[----:B------:R-:W-:Y:S02]  /*05e0*/  IADD3 R10, PT, PT, R10, 0x8, RZ ;  /* 0x000000080a0a7810 */ /* 0x000fe40007ffe0ff */
[----:B------:R-:W-:Y:S01]  /*05f0*/  LEA R21, R8, R21, 0x3 ;  /* 0x0000001508157211 */ /* 0x000fe200078e18ff */
[----:B--2---:R-:W-:-:S04]  /*0600*/  IMAD R26, R29, R28, R26 ;  /* 0x0000001c1d1a7224 */ /* 0x004fc800078e021a */
[----:B---3--:R-:W-:-:S04]  /*0610*/  IMAD R14, R27, R14, R26 ;  /* 0x0000000e1b0e7224 */ /* 0x008fc800078e021a */
[----:B-----5:R-:W-:-:S04]  /*0620*/  IMAD R14, R25, R18, R14 ;  /* 0x00000012190e7224 */ /* 0x020fc800078e020e */
[----:B----4-:R-:W-:-:S04]  /*0630*/  IMAD R14, R15, R24, R14 ;  /* 0x000000180f0e7224 */ /* 0x010fc800078e020e */
[----:B------:R-:W-:Y:S01]  /*0640*/  IMAD R14, R19, R16, R14 ;  /* 0x00000010130e7224 */ /* 0x000fe200078e020e */
[----:B------:R-:W-:Y:S06]  /*0650*/  @P1 BRA `(.L_x_2) ;  /* 0xfffffffc00601947 */ /* 0x000fec000383ffff */
[----:B------:R-:W-:-:S07]  /*0660*/  IMAD.MOV.U32 R15, RZ, RZ, R5 ;  /* 0x000000ffff0f7224 */ /* 0x000fce00078e0005 */
.L_x_1:
[----:B------:R-:W-:-:S13]  /*0670*/  ISETP.NE.AND P1, PT, R4, RZ, PT ;  /* 0x000000ff0400720c */ /* 0x000fda0003f25270 */
[----:B------:R-:W-:Y:S05]  /*0680*/  @!P1 BRA `(.L_x_3) ;  /* 0x0000000000e09947 */ /* 0x000fea0003800000 */
[----:B------:R-:W-:-:S04]  /*0690*/  IADD3 R10, PT, PT, R4, -0x1, RZ ;  /* 0xffffffff040a7810 */ /* 0x000fc80007ffe0ff */
[----:B------:R-:W-:Y:S02]  /*06a0*/  ISETP.GE.U32.AND P1, PT, R10, 0x3, PT ;  /* 0x000000030a00780c */ /* 0x000fe40003f26070 */
[----:B------:R-:W-:-:S11]  /*06b0*/  LOP3.LUT P2, R10, R7, 0x3, RZ, 0xc0, !PT ;  /* 0x00000003070a7812 */ /* 0x000fd6000784c0ff */
[----:B------:R-:W-:Y:S05]  /*06c0*/  @!P1 BRA `(.L_x_4) ;  /* 0x00000000005c9947 */ /* 0x000fea0003800000 */
[----:B------:R-:W0:Y:S01]  /*06d0*/  LDC.64 R20, c[0x0][0x388] ;  /* 0x0000e200ff147b82 */ /* 0x000e220000000a00 */
[----:B------:R-:W-:-:S04]  /*06e0*/  IMAD R13, R7, R6, R15 ;  /* 0x00000006070d7224 */ /* 0x000fc800078e020f */
[----:B------:R-:W-:Y:S01]  /*06f0*/  IMAD R17, R8, R13, UR5 ;  /* 0x0000000508117e24 */ /* 0x000fe2000f8e020d */
[----:B------:R-:W-:Y:S02]  /*0700*/  IADD3 R13, PT, PT, R2, R15, RZ ;  /* 0x0000000f020d7210 */ /* 0x000fe40007ffe0ff */
[----:B------:R-:W1:Y:S01]  /*0710*/  LDC.64 R18, c[0x0][0x380] ;  /* 0x0000e000ff127b82 */ /* 0x000e620000000a00 */
[----:B0-----:R-:W-:-:S04]  /*0720*/  IMAD.WIDE R20, R17, 0x4, R20 ;  /* 0x0000000411147825 */ /* 0x001fc800078e0214 */
[----:B-1----:R-:W-:-:S04]  /*0730*/  IMAD.WIDE R18, R13, 0x4, R18 ;  /* 0x000000040d127825 */ /* 0x002fc800078e0212 */
[C---:B------:R-:W-:Y:S01]  /*0740*/  IMAD.WIDE.U32 R12, R8.reuse, 0x4, R20 ;  /* 0x00000004080c7825 */ /* 0x040fe200078e0014 */
[----:B------:R-:W2:Y:S04]  /*0750*/  LDG.E R25, desc[UR6][R18.64] ;  /* 0x0000000612197981 */ /* 0x000ea8000c1e1900 */
[----:B------:R-:W2:Y:S01]  /*0760*/  LDG.E R20, desc[UR6][R20.64] ;  /* 0x0000000614147981 */ /* 0x000ea2000c1e1900 */
[----:B------:R-:W-:-:S03]  /*0770*/  IMAD.WIDE.U32 R16, R8, 0x4, R12 ;  /* 0x0000000408107825 */ /* 0x000fc600078e000c */
[----:B------:R-:W3:Y:S04]  /*0780*/  LDG.E R12, desc[UR6][R12.64] ;  /* 0x000000060c0c7981 */ /* 0x000ee8000c1e1900 */
[----:B------:R-:W3:Y:S01]  /*0790*/  LDG.E R24, desc[UR6][R18.64+0x4] ;  /* 0x0000040612187981 */ /* 0x000ee2000c1e1900 */
[----:B------:R-:W-:-:S03]  /*07a0*/  IMAD.WIDE.U32 R22, R8, 0x4, R16 ;  /* 0x0000000408167825 */ /* 0x000fc600078e0010 */
[----:B------:R-:W4:Y:S04]  /*07b0*/  LDG.E R26, desc[UR6][R16.64] ;  /* 0x00000006101a7981 */ /* 0x000f28000c1e1900 */
[----:B------:R-:W4:Y:S04]  /*07c0*/  LDG.E R27, desc[UR6][R18.64+0x8] ;  /* 0x00000806121b7981 */ /* 0x000f28000c1e1900 */
[----:B------:R-:W5:Y:S04]  /*07d0*/  LDG.E R29, desc[UR6][R18.64+0xc] ;  /* 0x00000c06121d7981 */ /* 0x000f68000c1e1900 */
[----:B------:R-:W5:Y:S01]  /*07e0*/  LDG.E R22, desc[UR6][R22.64] ;  /* 0x0000000616167981 */ /* 0x000f62000c1e1900 */
[----:B------:R-:W-:-:S02]  /*07f0*/  VIADD R15, R15, 0x4 ;  /* 0x000000040f0f7836 */ /* 0x000fc40000000000 */
[----:B--2---:R-:W-:-:S04]  /*0800*/  IMAD R25, R25, R20, R14 ;  /* 0x0000001419197224 */ /* 0x004fc800078e020e */
[----:B---3--:R-:W-:-:S04]  /*0810*/  IMAD R24, R24, R12, R25 ;  /* 0x0000000c18187224 */ /* 0x008fc800078e0219 */
[----:B----4-:R-:W-:-:S04]  /*0820*/  IMAD R24, R27, R26, R24 ;  /* 0x0000001a1b187224 */ /* 0x010fc800078e0218 */
[----:B-----5:R-:W-:-:S07]  /*0830*/  IMAD R14, R29, R22, R24 ;  /* 0x000000161d0e7224 */ /* 0x020fce00078e0218 */
.L_x_4:
[----:B------:R-:W-:Y:S05]  /*0840*/  @!P2 BRA `(.L_x_3) ;  /* 0x000000000070a947 */ /* 0x000fea0003800000 */
[----:B------:R-:W0:Y:S01]  /*0850*/  LDC.64 R22, c[0x0][0x388] ;  /* 0x0000e200ff167b82 */ /* 0x000e220000000a00 */
[----:B------:R-:W-:Y:S02]  /*0860*/  ISETP.NE.AND P1, PT, R10, 0x1, PT ;  /* 0x000000010a00780c */ /* 0x000fe40003f25270 */
[----:B------:R-:W-:-:S04]  /*0870*/  LOP3.LUT R10, R7, 0x1, RZ, 0xc0, !PT ;  /* 0x00000001070a7812 */ /* 0x000fc800078ec0ff */
[----:B------:R-:W-:Y:S01]  /*0880*/  ISETP.NE.U32.AND P2, PT, R10, 0x1, PT ;  /* 0x000000010a00780c */ /* 0x000fe20003f45070 */
[----:B------:R-:W1:Y:S06]  /*0890*/  LDC.64 R20, c[0x0][0x380] ;  /* 0x0000e000ff147b82 */ /* 0x000e6c0000000a00 */
[----:B------:R-:W-:Y:S01]  /*08a0*/  @P1 IMAD R19, R7, R6, R15 ;  /* 0x0000000607131224 */ /* 0x000fe200078e020f */
[----:B------:R-:W-:Y:S01]  /*08b0*/  @P1 IADD3 R25, PT, PT, R2, R15, RZ ;  /* 0x0000000f02191210 */ /* 0x000fe20007ffe0ff */
[----:B------:R-:W2:Y:S01]  /*08c0*/  LDC.64 R12, c[0x0][0x380] ;  /* 0x0000e000ff0c7b82 */ /* 0x000ea20000000a00 */
[----:B------:R-:W-:Y:S01]  /*08d0*/  @P1 IADD3 R15, PT, PT, R15, 0x2, RZ ;  /* 0x000000020f0f1810 */ /* 0x000fe20007ffe0ff */
[----:B------:R-:W-:-:S06]  /*08e0*/  @P1 IMAD R19, R8, R19, UR5 ;  /* 0x0000000508131e24 */ /* 0x000fcc000f8e0213 */
[----:B------:R-:W3:Y:S01]  /*08f0*/  LDC.64 R16, c[0x0][0x388] ;  /* 0x0000e200ff107b82 */ /* 0x000ee20000000a00 */
[----:B0-----:R-:W-:-:S04]  /*0900*/  @P1 IMAD.WIDE R22, R19, 0x4, R22 ;  /* 0x0000000413161825 */ /* 0x001fc800078e0216 */
[----:B------:R-:W-:Y:S02]  /*0910*/  @!P2 IMAD R19, R7, R6, R15 ;  /* 0x000000060713a224 */ /* 0x000fe400078e020f */
[----:B-1----:R-:W-:-:S04]  /*0920*/  @P1 IMAD.WIDE R20, R25, 0x4, R20 ;  /* 0x0000000419141825 */ /* 0x002fc800078e0214 */
[----:B------:R-:W-:Y:S01]  /*0930*/  @!P2 IMAD R27, R8, R19, UR5 ;  /* 0x00000005081bae24 */ /* 0x000fe2000f8e0213 */
[----:B------:R-:W4:Y:S01]  /*0940*/  @P1 LDG.E R10, desc[UR6][R20.64] ;  /* 0x00000006140a1981 */ /* 0x000f22000c1e1900 */
[----:B------:R-:W-:Y:S02]  /*0950*/  @!P2 IMAD.IADD R25, R2, 0x1, R15 ;  /* 0x000000010219a824 */ /* 0x000fe400078e020f */
[----:B------:R-:W-:Y:S01]  /*0960*/  @P1 IMAD.WIDE.U32 R18, R8, 0x4, R22 ;  /* 0x0000000408121825 */ /* 0x000fe200078e0016 */
[----:B------:R-:W4:Y:S03]  /*0970*/  @P1 LDG.E R15, desc[UR6][R22.64] ;  /* 0x00000006160f1981 */ /* 0x000f26000c1e1900 */
[----:B--2---:R-:W-:Y:S01]  /*0980*/  @!P2 IMAD.WIDE R12, R25, 0x4, R12 ;  /* 0x00000004190ca825 */ /* 0x004fe200078e020c */
[----:B------:R-:W2:Y:S03]  /*0990*/  @P1 LDG.E R24, desc[UR6][R20.64+0x4] ;  /* 0x0000040614181981 */ /* 0x000ea6000c1e1900 */
[----:B---3--:R-:W-:Y:S01]  /*09a0*/  @!P2 IMAD.WIDE R16, R27, 0x4, R16 ;  /* 0x000000041b10a825 */ /* 0x008fe200078e0210 */
[----:B------:R-:W2:Y:S04]  /*09b0*/  @P1 LDG.E R18, desc[UR6][R18.64] ;  /* 0x0000000612121981 */ /* 0x000ea8000c1e1900 */
[----:B------:R-:W3:Y:S04]  /*09c0*/  @!P2 LDG.E R13, desc[UR6][R12.64] ;  /* 0x000000060c0da981 */ /* 0x000ee8000c1e1900 */
[----:B------:R-:W3:Y:S01]  /*09d0*/  @!P2 LDG.E R16, desc[UR6][R16.64] ;  /* 0x000000061010a981 */ /* 0x000ee2000c1e1900 */
[----:B----4-:R-:W-:-:S04]  /*09e0*/  @P1 IMAD R15, R10, R15, R14 ;  /* 0x0000000f0a0f1224 */ /* 0x010fc800078e020e */
[----:B--2---:R-:W-:-:S04]  /*09f0*/  @P1 IMAD R14, R24, R18, R15 ;  /* 0x00000012180e1224 */ /* 0x004fc800078e020f */
[----:B---3--:R-:W-:-:S07]  /*0a00*/  @!P2 IMAD R14, R13, R16, R14 ;  /* 0x000000100d0ea224 */ /* 0x008fce00078e020e */
.L_x_3:
[----:B------:R-:W0:Y:S01]  /*0a10*/  LDC.64 R12, c[0x0][0x390] ;  /* 0x0000e400ff0c7b82 */ /* 0x000e220000000a00 */
[----:B------:R-:W-:Y:S01]  /*0a20*/  IADD3 R15, PT, PT, R0, UR5, RZ ;  /* 0x00000005000f7c10 */ /* 0x000fe2000fffe0ff */
[----:B------:R-:W-:-:S06]  /*0a30*/  UIADD3 UR5, UPT, UPT, UR5, 0x1, URZ ;  /* 0x0000000105057890 */ /* 0x000fcc000fffe0ff */
[----:B------:R-:W-:Y:S01]  /*0a40*/  ISETP.NE.AND P1, PT, R8, UR5, PT ;  /* 0x0000000508007c0c */ /* 0x000fe2000bf25270 */
[----:B0-----:R-:W-:-:S05]  /*0a50*/  IMAD.WIDE R12, R15, 0x4, R12 ;  /* 0x000000040f0c7825 */ /* 0x001fca00078e020c */
[----:B------:R0:W-:Y:S07]  /*0a60*/  STG.E desc[UR6][R12.64], R14 ;  /* 0x0000000e0c007986 */ /* 0x0001ee000c101906 */
[----:B------:R-:W-:Y:S05]  /*0a70*/  @P1 BRA `(.L_x_5) ;  /* 0xfffffff800381947 */ /* 0x000fea000383ffff */
[----:B------:R-:W-:Y:S05]  /*0a80*/  @P0 BRA `(.L_x_6) ;  /* 0xfffffff8001c0947 */ /* 0x000fea000383ffff */
[----:B------:R-:W-:-:S04]  /*0a90*/  IADD3 R6, PT, PT, R6, 0x1, RZ ;  /* 0x0000000106067810 */ /* 0x000fc80007ffe0ff */
[----:B------:R-:W-:-:S13]  /*0aa0*/  ISETP.NE.AND P0, PT, R6, R11, PT ;  /* 0x0000000b0600720c */ /* 0x000fda0003f05270 */
[----:B------:R-:W-:Y:S05]  /*0ab0*/  @!P0 EXIT ;  /* 0x000000000000894d */ /* 0x000fea0003800000 */
[----:B------:R-:W-:Y:S05]  /*0ac0*/  BRA `(.L_x_7) ;  /* 0xfffffff800087947 */ /* 0x000fea000383ffff */
.L_x_0:
[C---:B------:R-:W-:Y:S02]  /*0ad0*/  LOP3.LUT R10, R8.reuse, 0x7, RZ, 0xc0, !PT ;  /* 0x00000007080a7812 */ /* 0x040fe400078ec0ff */
[----:B------:R-:W-:-:S03]  /*0ae0*/  LOP3.LUT R14, R8, 0x3, RZ, 0xc0, !PT ;  /* 0x00000003080e7812 */ /* 0x000fc600078ec0ff */
[----:B------:R-:W-:-:S05]  /*0af0*/  VIADD R0, R10, 0xffffffff ;  /* 0xffffffff0a007836 */ /* 0x000fca0000000000 */
[----:B------:R-:W-:Y:S02]  /*0b00*/  ISETP.GE.U32.AND P0, PT, R0, 0x3, PT ;  /* 0x000000030000780c */ /* 0x000fe40003f06070 */
[----:B------:R-:W-:-:S11]  /*0b10*/  LOP3.LUT R0, R8, 0x7ffffff8, RZ, 0xc0, !PT ;  /* 0x7ffffff808007812 */ /* 0x000fd600078ec0ff */
.L_x_13:
[----:B------:R-:W-:Y:S01]  /*0b20*/  IMAD R2, R9, R6, RZ ;  /* 0x0000000609027224 */ /* 0x000fe200078e02ff */
[----:B------:R-:W-:Y:S01]  /*0b30*/  IADD3 R6, PT, PT, R6, 0x1, RZ ;  /* 0x0000000106067810 */ /* 0x000fe20007ffe0ff */
[----:B------:R-:W-:-:S03]  /*0b40*/  HFMA2 R3, -RZ, RZ, 0, 0 ;  /* 0x00000000ff037431 */ /* 0x000fc600000001ff */
[----:B012---:R-:W-:-:S13]  /*0b50*/  ISETP.NE.AND P1, PT, R6, R11, PT ;  /* 0x0000000b0600720c */ /* 0x007fda0003f25270 */
.L_x_12:
[----:B------:R-:W-:Y:S01]  /*0b60*/  ISETP.GE.U32.AND P3, PT, R8, 0x8, PT ;  /* 0x000000080800780c */ /* 0x000fe20003f66070 */
[----:B012---:R-:W-:Y:S01]  /*0b70*/  IMAD.IADD R5, R2, 0x1, R3 ;  /* 0x0000000102057824 */ /* 0x007fe200078e0203 */
[----:B------:R-:W-:Y:S02]  /*0b80*/  IADD3 R3, PT, PT, R3, 0x1, RZ ;  /* 0x0000000103037810 */ /* 0x000fe40007ffe0ff */
[----:B------:R-:W-:Y:S01]  /*0b90*/  MOV R7, RZ ;  /* 0x000000ff00077202 */ /* 0x000fe20000000f00 */
[----:B------:R-:W-:Y:S01]  /*0ba0*/  IMAD R16, R8, R5, RZ ;  /* 0x0000000508107224 */ /* 0x000fe200078e02ff */
[----:B------:R-:W-:-:S07]  /*0bb0*/  ISETP.NE.AND P2, PT, R3, R9, PT ;  /* 0x000000090300720c */ /* 0x000fce0003f45270 */
[----:B------:R-:W-:Y:S06]  /*0bc0*/  @!P3 BRA `(.L_x_8) ;  /* 0x000000000040b947 */ /* 0x000fec0003800000 */
[----:B------:R-:W0:Y:S01]  /*0bd0*/  LDC.64 R12, c[0x0][0x390] ;  /* 0x0000e400ff0c7b82 */ /* 0x000e220000000a00 */
[----:B------:R-:W-:-:S07]  /*0be0*/  MOV R7, RZ ;  /* 0x000000ff00077202 */ /* 0x000fce0000000f00 */
.L_x_9:
[----:B-1----:R-:W-:Y:S01]  /*0bf0*/  IMAD.IADD R5, R16, 0x1, R7 ;  /* 0x0000000110057824 */ /* 0x002fe200078e0207 */
[----:B------:R-:W-:-:S03]  /*0c00*/  IADD3 R7, PT, PT, R7, 0x8, RZ ;  /* 0x0000000807077810 */ /* 0x000fc60007ffe0ff */
[----:B0-----:R-:W-:Y:S01]  /*0c10*/  IMAD.WIDE R4, R5, 0x4, R12 ;  /* 0x0000000405047825 */ /* 0x001fe200078e020c */
[----:B------:R-:W-:-:S04]  /*0c20*/  ISETP.NE.AND P3, PT, R7, R0, PT ;  /* 0x000000000700720c */ /* 0x000fc80003f65270 */
[----:B------:R1:W-:Y:S04]  /*0c30*/  STG.E desc[UR6][R4.64], RZ ;  /* 0x000000ff04007986 */ /* 0x0003e8000c101906 */
[----:B------:R1:W-:Y:S04]  /*0c40*/  STG.E desc[UR6][R4.64+0x4], RZ ;  /* 0x000004ff04007986 */ /* 0x0003e8000c101906 */
[----:B------:R1:W-:Y:S04]  /*0c50*/  STG.E desc[UR6][R4.64+0x8], RZ ;  /* 0x000008ff04007986 */ /* 0x0003e8000c101906 */
[----:B------:R1:W-:Y:S04]  /*0c60*/  STG.E desc[UR6][R4.64+0xc], RZ ;  /* 0x00000cff04007986 */ /* 0x0003e8000c101906 */
[----:B------:R1:W-:Y:S04]  /*0c70*/  STG.E desc[UR6][R4.64+0x10], RZ ;  /* 0x000010ff04007986 */ /* 0x0003e8000c101906 */
[----:B------:R1:W-:Y:S04]  /*0c80*/  STG.E desc[UR6][R4.64+0x14], RZ ;  /* 0x000014ff04007986 */ /* 0x0003e8000c101906 */
[----:B------:R1:W-:Y:S04]  /*0c90*/  STG.E desc[UR6][R4.64+0x18], RZ ;  /* 0x000018ff04007986 */ /* 0x0003e8000c101906 */
[----:B------:R1:W-:Y:S01]  /*0ca0*/  STG.E desc[UR6][R4.64+0x1c], RZ ;  /* 0x00001cff04007986 */ /* 0x0003e2000c101906 */
[----:B------:R-:W-:Y:S05]  /*0cb0*/  @P3 BRA `(.L_x_9) ;  /* 0xfffffffc00cc3947 */ /* 0x000fea000383ffff */
[----:B------:R-:W-:-:S07]  /*0cc0*/  MOV R7, R0 ;  /* 0x0000000000077202 */ /* 0x000fce0000000f00 */
.L_x_8:
[----:B------:R-:W-:-:S13]  /*0cd0*/  ISETP.NE.AND P3, PT, R10, RZ, PT ;  /* 0x000000ff0a00720c */ /* 0x000fda0003f65270 */
[----:B------:R-:W-:Y:S05]  /*0ce0*/  @!P3 BRA `(.L_x_10) ;  /* 0x00000000005cb947 */ /* 0x000fea0003800000 */
[----:B------:R-:W-:Y:S01]  /*0cf0*/  ISETP.NE.AND P3, PT, R14, RZ, PT ;  /* 0x000000ff0e00720c */ /* 0x000fe20003f65270 */
[----:B------:R-:W-:-:S12]  /*0d00*/  @!P0 BRA `(.L_x_11) ;  /* 0x0000000000208947 */ /* 0x000fd80003800000 */
[----:B-1----:R-:W0:Y:S01]  /*0d10*/  LDC.64 R4, c[0x0][0x390] ;  /* 0x0000e400ff047b82 */ /* 0x002e220000000a00 */
[----:B------:R-:W-:Y:S01]  /*0d20*/  IADD3 R13, PT, PT, R16, R7, RZ ;  /* 0x00000007100d7210 */ /* 0x000fe20007ffe0ff */
[----:B------:R-:W-:-:S04]  /*0d30*/  VIADD R7, R7, 0x4 ;  /* 0x0000000407077836 */ /* 0x000fc80000000000 */
[----:B0-----:R-:W-:-:S05]  /*0d40*/  IMAD.WIDE R4, R13, 0x4, R4 ;  /* 0x000000040d047825 */ /* 0x001fca00078e0204 */
[----:B------:R0:W-:Y:S04]  /*0d50*/  STG.E desc[UR6][R4.64], RZ ;  /* 0x000000ff04007986 */ /* 0x0001e8000c101906 */
[----:B------:R0:W-:Y:S04]  /*0d60*/  STG.E desc[UR6][R4.64+0x4], RZ ;  /* 0x000004ff04007986 */ /* 0x0001e8000c101906 */
[----:B------:R0:W-:Y:S04]  /*0d70*/  STG.E desc[UR6][R4.64+0x8], RZ ;  /* 0x000008ff04007986 */ /* 0x0001e8000c101906 */
[----:B------:R0:W-:Y:S02]  /*0d80*/  STG.E desc[UR6][R4.64+0xc], RZ ;  /* 0x00000cff04007986 */ /* 0x0001e4000c101906 */
.L_x_11:
[----:B------:R-:W-:Y:S05]  /*0d90*/  @!P3 BRA `(.L_x_10) ;  /* 0x000000000030b947 */ /* 0x000fea0003800000 */
[----:B------:R-:W-:Y:S02]  /*0da0*/  ISETP.NE.AND P3, PT, R14, 0x1, PT ;  /* 0x000000010e00780c */ /* 0x000fe40003f65270 */
[----:B------:R-:W-:-:S11]  /*0db0*/  LOP3.LUT P4, RZ, R8, 0x1, RZ, 0xc0, !PT ;  /* 0x0000000108ff7812 */ /* 0x000fd6000788c0ff */
[----:B------:R-:W2:Y:S01]  /*0dc0*/  @P3 LDC.64 R12, c[0x0][0x390] ;  /* 0x0000e400ff0c3b82 */ /* 0x000ea20000000a00 */
[----:B------:R-:W-:Y:S02]  /*0dd0*/  @P3 IADD3 R15, PT, PT, R16, R7, RZ ;  /* 0x00000007100f3210 */ /* 0x000fe40007ffe0ff */
[----:B------:R-:W-:-:S04]  /*0de0*/  @P3 IADD3 R7, PT, PT, R7, 0x2, RZ ;  /* 0x0000000207073810 */ /* 0x000fc80007ffe0ff */
[----:B------:R-:W-:Y:S01]  /*0df0*/  @P4 IADD3 R7, PT, PT, R16, R7, RZ ;  /* 0x0000000710074210 */ /* 0x000fe20007ffe0ff */
[----:B01----:R-:W0:Y:S01]  /*0e00*/  @P4 LDC.64 R4, c[0x0][0x390] ;  /* 0x0000e400ff044b82 */ /* 0x003e220000000a00 */
[----:B--2---:R-:W-:-:S05]  /*0e10*/  @P3 IMAD.WIDE R12, R15, 0x4, R12 ;  /* 0x000000040f0c3825 */ /* 0x004fca00078e020c */
[----:B------:R2:W-:Y:S01]  /*0e20*/  @P3 STG.E desc[UR6][R12.64], RZ ;  /* 0x000000ff0c003986 */ /* 0x0005e2000c101906 */
[----:B0-----:R-:W-:-:S03]  /*0e30*/  @P4 IMAD.WIDE R4, R7, 0x4, R4 ;  /* 0x0000000407044825 */ /* 0x001fc600078e0204 */
[----:B------:R2:W-:Y:S04]  /*0e40*/  @P3 STG.E desc[UR6][R12.64+0x4], RZ ;  /* 0x000004ff0c003986 */ /* 0x0005e8000c101906 */
[----:B------:R2:W-:Y:S02]  /*0e50*/  @P4 STG.E desc[UR6][R4.64], RZ ;  /* 0x000000ff04004986 */ /* 0x0005e4000c101906 */
.L_x_10:
[----:B------:R-:W-:Y:S05]  /*0e60*/  @P2 BRA `(.L_x_12) ;  /* 0xfffffffc003c2947 */ /* 0x000fea000383ffff */
[----:B------:R-:W-:Y:S05]  /*0e70*/  @P1 BRA `(.L_x_13) ;  /* 0xfffffffc00281947 */ /* 0x000fea000383ffff */
[----:B------:R-:W-:Y:S05]  /*0e80*/  EXIT ;  /* 0x000000000000794d */ /* 0x000fea0003800000 */
.L_x_14:
[----:B------:R-:W-:-:S00]  /*0e90*/  BRA `(.L_x_14) ;  /* 0xfffffffc00fc7947 */ /* 0x000fc0000383ffff */
[----:B------:R-:W-:-:S00]  /*0ea0*/  NOP ;  /* 0x0000000000007918 */ /* 0x000fc00000000000 */
        /* <DEDUP_REMOVED lines=13> */
.L_x_15:


//--------------------- .nv.shared.reserved.0     --------------------------
	.section	.nv.shared.reserved.0,"aw",@nobits
	.weak		__nv_reservedSMEM_offset_0_alias
	.size		__nv_reservedSMEM_offset_0_alias, 0, 64
	.other		__nv_reservedSMEM_offset_0_alias,@"STO_CUDA_RESERVED_SHARED STV_DEFAULT"
__nv_reservedSMEM_offset_0_alias:
	.zero		0
	.zero		64


//--------------------- .nv.constant0._Z21matrix_multiplicationPiS_S_S_ --------------------------
	.section	.nv.constant0._Z21matrix_multiplicationPiS_S_S_,"a",@progbits
	.sectionflags	@""
	.align	4
.nv.constant0._Z21matrix_multiplicationPiS_S_S_:
	.zero		928


//--------------------- SYMBOLS --------------------------

	.type		.nv.reservedSmem.offset0,@object
	.size		.nv.reservedSmem.offset0,0x4
